	.headerflags	@"EF_CUDA_TEXMODE_UNIFIED EF_CUDA_64BIT_ADDRESS EF_CUDA_ACCELERATORS EF_CUDA_SM90 EF_CUDA_VIRTUAL_SM(EF_CUDA_SM90)"
	.elftype	@"ET_EXEC"


//--------------------- .nv.info                  --------------------------
	.section	.nv.info,"",@"SHT_CUDA_INFO"
	.align	4


	//----- nvinfo : EIATTR_REGCOUNT
	.align		4
        /*0000*/ 	.byte	0x04, 0x2f
        /*0002*/ 	.short	(.L_1 - .L_0)
	.align		4
.L_0:
        /*0004*/ 	.word	index@(triton_poi_fused_mul_2)
        /*0008*/ 	.word	0x00000010


	//----- nvinfo : EIATTR_MIN_STACK_SIZE
	.align		4
.L_1:
        /*000c*/ 	.byte	0x04, 0x12
        /*000e*/ 	.short	(.L_3 - .L_2)
	.align		4
.L_2:
        /*0010*/ 	.word	index@(triton_poi_fused_mul_2)
        /*0014*/ 	.word	0x00000000


	//----- nvinfo : EIATTR_FRAME_SIZE
	.align		4
.L_3:
        /*0018*/ 	.byte	0x04, 0x11
        /*001a*/ 	.short	(.L_5 - .L_4)
	.align		4
.L_4:
        /*001c*/ 	.word	index@(triton_poi_fused_mul_2)
        /*0020*/ 	.word	0x00000000


	//----- nvinfo : EIATTR_MIN_STACK_SIZE
	.align		4
.L_5:
        /*0024*/ 	.byte	0x04, 0x12
        /*0026*/ 	.short	(.L_7 - .L_6)
	.align		4
.L_6:
        /*0028*/ 	.word	index@(triton_poi_fused_mul_2)
        /*002c*/ 	.word	0x00000000
.L_7:


//--------------------- .nv.info.triton_poi_fused_mul_2 --------------------------
	.section	.nv.info.triton_poi_fused_mul_2,"",@"SHT_CUDA_INFO"
	.sectionflags	@""
	.align	4


	//----- nvinfo : EIATTR_CUDA_API_VERSION
	.align		4
        /*0000*/ 	.byte	0x04, 0x37
        /*0002*/ 	.short	(.L_9 - .L_8)
.L_8:
        /*0004*/ 	.word	0x0000007c


	//----- nvinfo : EIATTR_KPARAM_INFO
	.align		4
.L_9:
        /*0008*/ 	.byte	0x04, 0x17
        /*000a*/ 	.short	(.L_11 - .L_10)
.L_10:
        /*000c*/ 	.word	0x00000000
        /*0010*/ 	.short	0x0003
        /*0012*/ 	.short	0x0018
        /*0014*/ 	.byte	0x00, 0xf0, 0x11, 0x00


	//----- nvinfo : EIATTR_KPARAM_INFO
	.align		4
.L_11:
        /*0018*/ 	.byte	0x04, 0x17
        /*001a*/ 	.short	(.L_13 - .L_12)
.L_12:
        /*001c*/ 	.word	0x00000000
        /*0020*/ 	.short	0x0002
        /*0022*/ 	.short	0x0010
        /*0024*/ 	.byte	0x00, 0xf4, 0x21, 0x00


	//----- nvinfo : EIATTR_KPARAM_INFO
	.align		4
.L_13:
        /*0028*/ 	.byte	0x04, 0x17
        /*002a*/ 	.short	(.L_15 - .L_14)
.L_14:
        /*002c*/ 	.word	0x00000000
        /*0030*/ 	.short	0x0001
        /*0032*/ 	.short	0x0008
        /*0034*/ 	.byte	0x00, 0xf4, 0x21, 0x00


	//----- nvinfo : EIATTR_KPARAM_INFO
	.align		4
.L_15:
        /*0038*/ 	.byte	0x04, 0x17
        /*003a*/ 	.short	(.L_17 - .L_16)
.L_16:
        /*003c*/ 	.word	0x00000000
        /*0040*/ 	.short	0x0000
        /*0042*/ 	.short	0x0000
        /*0044*/ 	.byte	0x00, 0xf4, 0x21, 0x00


	//----- nvinfo : EIATTR_SPARSE_MMA_MASK
	.align		4
.L_17:
        /*0048*/ 	.byte	0x03, 0x50
        /*004a*/ 	.short	0x0000


	//----- nvinfo : EIATTR_MAXREG_COUNT
	.align		4
        /*004c*/ 	.byte	0x03, 0x1b
        /*004e*/ 	.short	0x00ff


	//----- nvinfo : EIATTR_EXIT_INSTR_OFFSETS
	.align		4
        /*0050*/ 	.byte	0x04, 0x1c
        /*0052*/ 	.short	(.L_19 - .L_18)


	//   ....[0]....
.L_18:
        /*0054*/ 	.word	0x00000260


	//   ....[1]....
        /*0058*/ 	.word	0x000002a0


	//----- nvinfo : EIATTR_REQNTID
	.align		4
.L_19:
        /*005c*/ 	.byte	0x04, 0x10
        /*005e*/ 	.short	(.L_21 - .L_20)
.L_20:
        /*0060*/ 	.word	0x00000080
        /*0064*/ 	.word	0x00000001
        /*0068*/ 	.word	0x00000001


	//----- nvinfo : EIATTR_CBANK_PARAM_SIZE
	.align		4
.L_21:
        /*006c*/ 	.byte	0x03, 0x19
        /*006e*/ 	.short	0x001c


	//----- nvinfo : EIATTR_PARAM_CBANK
	.align		4
        /*0070*/ 	.byte	0x04, 0x0a
        /*0072*/ 	.short	(.L_23 - .L_22)
	.align		4
.L_22:
        /*0074*/ 	.word	index@(.nv.constant0.triton_poi_fused_mul_2)
        /*0078*/ 	.short	0x0210
        /*007a*/ 	.short	0x001c


	//----- nvinfo : EIATTR_SW_WAR
	.align		4
.L_23:
        /*007c*/ 	.byte	0x04, 0x36
        /*007e*/ 	.short	(.L_25 - .L_24)
.L_24:
        /*0080*/ 	.word	0x00000008
.L_25:


//--------------------- .nv.callgraph             --------------------------
	.section	.nv.callgraph,"",@"SHT_CUDA_CALLGRAPH"
	.align	4
	.sectionentsize	8
	.align		4
        /*0000*/ 	.word	0x00000000
	.align		4
        /*0004*/ 	.word	0xffffffff
	.align		4
        /*0008*/ 	.word	0x00000000
	.align		4
        /*000c*/ 	.word	0xfffffffe
	.align		4
        /*0010*/ 	.word	0x00000000
	.align		4
        /*0014*/ 	.word	0xfffffffd
	.align		4
        /*0018*/ 	.word	0x00000000
	.align		4
        /*001c*/ 	.word	0xfffffffc


//--------------------- .text.triton_poi_fused_mul_2 --------------------------
	.section	.text.triton_poi_fused_mul_2,"ax",@progbits
	.align	128
        .global         triton_poi_fused_mul_2
        .type           triton_poi_fused_mul_2,@function
        .size           triton_poi_fused_mul_2,(.L_x_1 - triton_poi_fused_mul_2)
        .other          triton_poi_fused_mul_2,@"STO_CUDA_ENTRY STV_DEFAULT"
triton_poi_fused_mul_2:
.text.triton_poi_fused_mul_2:
[----:B------:R-:W0:Y:S02]  /*0000*/  LDC R1, c[0x0][0x28] ;  /* 0x00000a00ff017b82 */ /* 0x000e240000000800 */
[----:B------:R-:W1:Y:S01]  /*0010*/  S2R R0, SR_TID.X ;  /* 0x0000000000007919 */ /* 0x000e620000002100 */
[----:B------:R-:W2:Y:S01]  /*0020*/  LDC.64 R4, c[0x0][0x218] ;  /* 0x00008600ff047b82 */ /* 0x000ea20000000a00 */
[----:B------:R-:W-:Y:S01]  /*0030*/  ULDC.64 UR4, c[0x0][0x208] ;  /* 0x0000820000047ab9 */ /* 0x000fe20000000a00 */
[----:B------:R-:W3:Y:S01]  /*0040*/  S2R R3, SR_CTAID.X ;  /* 0x0000000000037919 */ /* 0x000ee20000002500 */
[----:B-1----:R-:W-:-:S05]  /*0050*/  IMAD.SHL.U32 R0, R0, 0x2, RZ ;  /* 0x0000000200007824 */ /* 0x002fca00078e00ff */
[----:B------:R-:W-:-:S04]  /*0060*/  LOP3.LUT R0, R0, 0xfe, RZ, 0xc0, !PT ;  /* 0x000000fe00007812 */ /* 0x000fc800078ec0ff */
[----:B---3--:R-:W-:-:S04]  /*0070*/  LEA R0, R3, R0, 0x8 ;  /* 0x0000000003007211 */ /* 0x008fc800078e40ff */
[C---:B------:R-:W-:Y:S01]  /*0080*/  ISETP.GE.AND P0, PT, R0.reuse, 0x110, PT ;  /* 0x000001100000780c */ /* 0x040fe20003f06270 */
[C---:B------:R-:W-:Y:S02]  /*0090*/  VIADD R2, R0.reuse, 0x1 ;  /* 0x0000000100027836 */ /* 0x040fe40000000000 */
[----:B------:R-:W-:-:S04]  /*00a0*/  IMAD.HI R6, R0, 0x78787879, RZ ;  /* 0x7878787900067827 */ /* 0x000fc800078e02ff */
[----:B------:R-:W-:Y:S01]  /*00b0*/  IMAD.HI R9, R2, 0x78787879, RZ ;  /* 0x7878787902097827 */ /* 0x000fe200078e02ff */
[----:B------:R-:W-:Y:S01]  /*00c0*/  SHF.R.U32.HI R7, RZ, 0x1f, R6 ;  /* 0x0000001fff077819 */ /* 0x000fe20000011606 */
[----:B------:R-:W1:Y:S03]  /*00d0*/  LDC.64 R2, c[0x0][0x210] ;  /* 0x00008400ff027b82 */ /* 0x000e660000000a00 */
[----:B------:R-:W-:Y:S02]  /*00e0*/  SHF.R.U32.HI R10, RZ, 0x1f, R9 ;  /* 0x0000001fff0a7819 */ /* 0x000fe40000011609 */
[----:B------:R-:W-:Y:S02]  /*00f0*/  LEA.HI.SX32 R8, R6, R7, 0x1d ;  /* 0x0000000706087211 */ /* 0x000fe400078feaff */
[----:B------:R-:W-:Y:S02]  /*0100*/  LEA.HI.SX32 R10, R9, R10, 0x1d ;  /* 0x0000000a090a7211 */ /* 0x000fe400078feaff */
[----:B------:R-:W-:-:S02]  /*0110*/  LEA.HI R9, R8, R8, RZ, 0x2 ;  /* 0x0000000808097211 */ /* 0x000fc400078f10ff */
[----:B------:R-:W-:Y:S02]  /*0120*/  LEA.HI R11, R10, R10, RZ, 0x2 ;  /* 0x0000000a0a0b7211 */ /* 0x000fe400078f10ff */
[----:B------:R-:W-:Y:S02]  /*0130*/  LEA.HI.SX32 R7, R6, R7, 0x1b ;  /* 0x0000000706077211 */ /* 0x000fe400078fdaff */
[----:B------:R-:W-:Y:S02]  /*0140*/  LOP3.LUT R9, R9, 0xfffffffc, RZ, 0xc0, !PT ;  /* 0xfffffffc09097812 */ /* 0x000fe400078ec0ff */
[----:B------:R-:W-:Y:S01]  /*0150*/  LOP3.LUT R11, R11, 0xfffffffc, RZ, 0xc0, !PT ;  /* 0xfffffffc0b0b7812 */ /* 0x000fe200078ec0ff */
[----:B------:R-:W-:Y:S01]  /*0160*/  IMAD R6, R7, -0x44, R0 ;  /* 0xffffffbc07067824 */ /* 0x000fe200078e0200 */
[----:B------:R-:W-:-:S03]  /*0170*/  IADD3 R9, R8, -R9, RZ ;  /* 0x8000000908097210 */ /* 0x000fc60007ffe0ff */
[----:B------:R-:W-:Y:S02]  /*0180*/  IMAD.IADD R11, R10, 0x1, -R11 ;  /* 0x000000010a0b7824 */ /* 0x000fe400078e0a0b */
[----:B------:R-:W-:Y:S02]  /*0190*/  IMAD R13, R7, 0xcc, R6 ;  /* 0x000000cc070d7824 */ /* 0x000fe400078e0206 */
[--C-:B--2---:R-:W-:Y:S02]  /*01a0*/  IMAD.WIDE R6, R9, 0x4, R4.reuse ;  /* 0x0000000409067825 */ /* 0x104fe400078e0204 */
[----:B------:R-:W2:Y:S02]  /*01b0*/  LDC.64 R8, c[0x0][0x220] ;  /* 0x00008800ff087b82 */ /* 0x000ea40000000a00 */
[----:B------:R-:W-:Y:S01]  /*01c0*/  IMAD.WIDE R4, R11, 0x4, R4 ;  /* 0x000000040b047825 */ /* 0x000fe200078e0204 */
[----:B------:R-:W-:-:S03]  /*01d0*/  CS2R R10, SRZ ;  /* 0x00000000000a7805 */ /* 0x000fc6000001ff00 */
[----:B-1----:R-:W-:Y:S01]  /*01e0*/  IMAD.WIDE R2, R13, 0x4, R2 ;  /* 0x000000040d027825 */ /* 0x002fe200078e0202 */
[----:B------:R-:W-:-:S04]  /*01f0*/  CS2R R12, SRZ ;  /* 0x00000000000c7805 */ /* 0x000fc8000001ff00 */
[----:B------:R-:W3:Y:S04]  /*0200*/  @!P0 LDG.E.64 R10, desc[UR4][R2.64] ;  /* 0x00000004020a8981 */ /* 0x000ee8000c1e1b00 */
[----:B------:R-:W3:Y:S04]  /*0210*/  @!P0 LDG.E.EL R13, desc[UR4][R6.64] ;  /* 0x00000004060d8981 */ /* 0x000ee8000c2e1900 */
[----:B------:R-:W4:Y:S01]  /*0220*/  @!P0 LDG.E.EL R12, desc[UR4][R4.64] ;  /* 0x00000004040c8981 */ /* 0x000f22000c2e1900 */
[----:B--2---:R-:W-:-:S04]  /*0230*/  IMAD.WIDE R8, R0, 0x4, R8 ;  /* 0x0000000400087825 */ /* 0x004fc800078e0208 */
[----:B---3--:R-:W-:Y:S01]  /*0240*/  FADD R10, R13, R10 ;  /* 0x0000000a0d0a7221 */ /* 0x008fe20000000000 */
[----:B----4-:R-:W-:Y:S01]  /*0250*/  FADD R11, R12, R11 ;  /* 0x0000000b0c0b7221 */ /* 0x010fe20000000000 */
[----:B------:R-:W-:Y:S06]  /*0260*/  @P0 EXIT ;  /* 0x000000000000094d */ /* 0x000fec0003800000 */
[----:B------:R-:W-:Y:S01]  /*0270*/  FMUL R10, R10, 0.70710676908493041992 ;  /* 0x3f3504f30a0a7820 */ /* 0x000fe20000400000 */
[----:B------:R-:W-:-:S05]  /*0280*/  FMUL R11, R11, 0.70710676908493041992 ;  /* 0x3f3504f30b0b7820 */ /* 0x000fca0000400000 */
[----:B------:R-:W-:Y:S01]  /*0290*/  STG.E.64 desc[UR4][R8.64], R10 ;  /* 0x0000000a08007986 */ /* 0x000fe2000c101b04 */
[----:B------:R-:W-:Y:S05]  /*02a0*/  EXIT ;  /* 0x000000000000794d */ /* 0x000fea0003800000 */
.L_x_0:
[----:B------:R-:W-:-:S00]  /*02b0*/  BRA `(.L_x_0) ;  /* 0xfffffffc00fc7947 */ /* 0x000fc0000383ffff */
[----:B------:R-:W-:-:S00]  /*02c0*/  NOP ;  /* 0x0000000000007918 */ /* 0x000fc00000000000 */
        /* <DEDUP_REMOVED lines=11> */
.L_x_1:


//--------------------- .nv.constant0.triton_poi_fused_mul_2 --------------------------
	.section	.nv.constant0.triton_poi_fused_mul_2,"a",@progbits
	.sectionflags	@""
	.align	4
.nv.constant0.triton_poi_fused_mul_2:
	.zero		556
